//
// Generated by NVIDIA NVVM Compiler
//
// Compiler Build ID: CL-36424714
// Cuda compilation tools, release 13.0, V13.0.88
// Based on NVVM 20.0.0
//

.version 9.0
.target sm_100
.address_size 64

	// .globl	_Z14initialisationPiS_S_S_iii

.visible .entry _Z14initialisationPiS_S_S_iii(
	.param .u64 .ptr .align 1 _Z14initialisationPiS_S_S_iii_param_0,
	.param .u64 .ptr .align 1 _Z14initialisationPiS_S_S_iii_param_1,
	.param .u64 .ptr .align 1 _Z14initialisationPiS_S_S_iii_param_2,
	.param .u64 .ptr .align 1 _Z14initialisationPiS_S_S_iii_param_3,
	.param .u32 _Z14initialisationPiS_S_S_iii_param_4,
	.param .u32 _Z14initialisationPiS_S_S_iii_param_5,
	.param .u32 _Z14initialisationPiS_S_S_iii_param_6
)
{
	.reg .pred 	%p<2>;
	.reg .b32 	%r<10>;
	.reg .b64 	%rd<12>;

	ld.param.u64 	%rd5, [_Z14initialisationPiS_S_S_iii_param_0];
	ld.param.u64 	%rd2, [_Z14initialisationPiS_S_S_iii_param_1];
	ld.param.u64 	%rd3, [_Z14initialisationPiS_S_S_iii_param_2];
	ld.param.u64 	%rd4, [_Z14initialisationPiS_S_S_iii_param_3];
	ld.param.u32 	%r2, [_Z14initialisationPiS_S_S_iii_param_4];
	ld.param.u32 	%r3, [_Z14initialisationPiS_S_S_iii_param_5];
	ld.param.u32 	%r4, [_Z14initialisationPiS_S_S_iii_param_6];
	cvta.to.global.u64 	%rd1, %rd5;
	mov.u32 	%r1, %tid.x;
	setp.eq.s32 	%p1, %r1, 0;
	@%p1 bra 	$L__BB0_2;
	cvta.to.global.u64 	%rd6, %rd3;
	mad.lo.s32 	%r5, %r2, %r1, %r3;
	mul.wide.u32 	%rd7, %r1, 4;
	add.s64 	%rd8, %rd1, %rd7;
	st.global.u32 	[%rd8], %r5;
	add.s64 	%rd9, %rd6, %rd7;
	add.s32 	%r6, %r5, %r2;
	st.global.u32 	[%rd9], %r6;
	bra.uni 	$L__BB0_3;
$L__BB0_2:
	cvta.to.global.u64 	%rd10, %rd2;
	cvta.to.global.u64 	%rd11, %rd4;
	mov.b32 	%r7, 0;
	st.global.u32 	[%rd1], %r7;
	mad.lo.s32 	%r8, %r4, %r2, %r3;
	st.global.u32 	[%rd10], %r8;
	add.s32 	%r9, %r8, %r2;
	st.global.u32 	[%rd11], %r9;
$L__BB0_3:
	ret;

}
	// .globl	_Z10copy_arrayPfS_
.visible .entry _Z10copy_arrayPfS_(
	.param .u64 .ptr .align 1 _Z10copy_arrayPfS__param_0,
	.param .u64 .ptr .align 1 _Z10copy_arrayPfS__param_1
)
{
	.reg .b32 	%r<2>;
	.reg .b32 	%f<2>;
	.reg .b64 	%rd<8>;

	ld.param.u64 	%rd1, [_Z10copy_arrayPfS__param_0];
	ld.param.u64 	%rd2, [_Z10copy_arrayPfS__param_1];
	cvta.to.global.u64 	%rd3, %rd2;
	cvta.to.global.u64 	%rd4, %rd1;
	mov.u32 	%r1, %tid.x;
	mul.wide.u32 	%rd5, %r1, 4;
	add.s64 	%rd6, %rd4, %rd5;
	ld.global.f32 	%f1, [%rd6];
	add.s64 	%rd7, %rd3, %rd5;
	st.global.f32 	[%rd7], %f1;
	ret;

}


// ===== COMPILED SASS (sm_100) =====

	.target	sm_100

	.elftype	@"ET_EXEC"


//--------------------- .note.nv.tkinfo           --------------------------
	.section	.note.nv.tkinfo,"",@"SHT_NOTE"
	.sectionflags	@"SHF_NOTE_NV_TKINFO"
	.tkinfo
        /*0018*/ 	.word	0x00000002
        /*0030*/ 	.string	""
        /*0030*/ 	.string	"ptxas"
        /*0030*/ 	.string	"Cuda compilation tools, release 13.0, V13.0.88"
        /*0030*/ 	.string	"Build cuda_13.0.r13.0/compiler.36424714_0"
        /*0030*/ 	.string	"-arch sm_100 -m 64 "



//--------------------- .note.nv.cuinfo           --------------------------
	.section	.note.nv.cuinfo,"",@"SHT_NOTE"
	.sectionflags	@"SHF_NOTE_NV_CUINFO"
        /*0018*/ 	.short	0x0002
        /*001a*/ 	.short	0x0064
        /*001c*/ 	.short	0x0082
	.zero		2


//--------------------- .nv.info                  --------------------------
	.section	.nv.info,"",@"SHT_CUDA_INFO"
	.align	4


	//----- nvinfo : EIATTR_REGCOUNT
	.align		4
        /*0000*/ 	.byte	0x04, 0x2f
        /*0002*/ 	.short	(.L_1 - .L_0)
	.align		4
.L_0:
        /*0004*/ 	.word	index@(_Z14initialisationPiS_S_S_iii)
        /*0008*/ 	.word	0x0000000e


	//----- nvinfo : EIATTR_FRAME_SIZE
	.align		4
.L_1:
        /*000c*/ 	.byte	0x04, 0x11
        /*000e*/ 	.short	(.L_3 - .L_2)
	.align		4
.L_2:
        /*0010*/ 	.word	index@(_Z14initialisationPiS_S_S_iii)
        /*0014*/ 	.word	0x00000000


	//----- nvinfo : EIATTR_REGCOUNT
	.align		4
.L_3:
        /*0018*/ 	.byte	0x04, 0x2f
        /*001a*/ 	.short	(.L_5 - .L_4)
	.align		4
.L_4:
        /*001c*/ 	.word	index@(_Z10copy_arrayPfS_)
        /*0020*/ 	.word	0x0000000a


	//----- nvinfo : EIATTR_FRAME_SIZE
	.align		4
.L_5:
        /*0024*/ 	.byte	0x04, 0x11
        /*0026*/ 	.short	(.L_7 - .L_6)
	.align		4
.L_6:
        /*0028*/ 	.word	index@(_Z10copy_arrayPfS_)
        /*002c*/ 	.word	0x00000000


	//----- nvinfo : EIATTR_MIN_STACK_SIZE
	.align		4
.L_7:
        /*0030*/ 	.byte	0x04, 0x12
        /*0032*/ 	.short	(.L_9 - .L_8)
	.align		4
.L_8:
        /*0034*/ 	.word	index@(_Z10copy_arrayPfS_)
        /*0038*/ 	.word	0x00000000


	//----- nvinfo : EIATTR_MIN_STACK_SIZE
	.align		4
.L_9:
        /*003c*/ 	.byte	0x04, 0x12
        /*003e*/ 	.short	(.L_11 - .L_10)
	.align		4
.L_10:
        /*0040*/ 	.word	index@(_Z14initialisationPiS_S_S_iii)
        /*0044*/ 	.word	0x00000000
.L_11:


//--------------------- .nv.compat                --------------------------
	.section	.nv.compat,"",@"SHT_CUDA_COMPAT_INFO"
	.align	4
        /*0000*/ 	.byte	0x02, 0x09, 0x00, 0x00, 0x02, 0x02, 0x01, 0x00, 0x02, 0x05, 0x05, 0x00, 0x03, 0x07, 0x01, 0x01
        /*0010*/ 	.byte	0x02, 0x03, 0x00, 0x00, 0x02, 0x06, 0x01, 0x00, 0x04, 0x0b, 0x08, 0x00, 0x09, 0x00, 0x00, 0x00
        /*0020*/ 	.byte	0x00, 0x00, 0x00, 0x00


//--------------------- .nv.info._Z10copy_arrayPfS_ --------------------------
	.section	.nv.info._Z10copy_arrayPfS_,"",@"SHT_CUDA_INFO"
	.sectionflags	@""
	.align	4


	//----- nvinfo : EIATTR_CUDA_API_VERSION
	.align		4
        /*0000*/ 	.byte	0x04, 0x37
        /*0002*/ 	.short	(.L_13 - .L_12)
.L_12:
        /*0004*/ 	.word	0x00000082


	//----- nvinfo : EIATTR_KPARAM_INFO
	.align		4
.L_13:
        /*0008*/ 	.byte	0x04, 0x17
        /*000a*/ 	.short	(.L_15 - .L_14)
.L_14:
        /*000c*/ 	.word	0x00000000
        /*0010*/ 	.short	0x0001
        /*0012*/ 	.short	0x0008
        /*0014*/ 	.byte	0x00, 0xf5, 0x21, 0x00


	//----- nvinfo : EIATTR_KPARAM_INFO
	.align		4
.L_15:
        /*0018*/ 	.byte	0x04, 0x17
        /*001a*/ 	.short	(.L_17 - .L_16)
.L_16:
        /*001c*/ 	.word	0x00000000
        /*0020*/ 	.short	0x0000
        /*0022*/ 	.short	0x0000
        /*0024*/ 	.byte	0x00, 0xf5, 0x21, 0x00


	//----- nvinfo : EIATTR_SPARSE_MMA_MASK
	.align		4
.L_17:
        /*0028*/ 	.byte	0x03, 0x50
        /*002a*/ 	.short	0x0000


	//----- nvinfo : EIATTR_MAXREG_COUNT
	.align		4
        /*002c*/ 	.byte	0x03, 0x1b
        /*002e*/ 	.short	0x00ff


	//----- nvinfo : EIATTR_MERCURY_ISA_VERSION
	.align		4
        /*0030*/ 	.byte	0x03, 0x5f
        /*0032*/ 	.short	0x0101


	//----- nvinfo : EIATTR_VRC_CTA_INIT_COUNT
	.align		4
        /*0034*/ 	.byte	0x02, 0x4a
	.zero		1
	.zero		1


	//----- nvinfo : EIATTR_EXIT_INSTR_OFFSETS
	.align		4
        /*0038*/ 	.byte	0x04, 0x1c
        /*003a*/ 	.short	(.L_19 - .L_18)


	//   ....[0]....
.L_18:
        /*003c*/ 	.word	0x00000090


	//----- nvinfo : EIATTR_CBANK_PARAM_SIZE
	.align		4
.L_19:
        /*0040*/ 	.byte	0x03, 0x19
        /*0042*/ 	.short	0x0010


	//----- nvinfo : EIATTR_PARAM_CBANK
	.align		4
        /*0044*/ 	.byte	0x04, 0x0a
        /*0046*/ 	.short	(.L_21 - .L_20)
	.align		4
.L_20:
        /*0048*/ 	.word	index@(.nv.constant0._Z10copy_arrayPfS_)
        /*004c*/ 	.short	0x0380
        /*004e*/ 	.short	0x0010


	//----- nvinfo : EIATTR_SW_WAR
	.align		4
.L_21:
        /*0050*/ 	.byte	0x04, 0x36
        /*0052*/ 	.short	(.L_23 - .L_22)
.L_22:
        /*0054*/ 	.word	0x00000008
.L_23:


//--------------------- .nv.info._Z14initialisationPiS_S_S_iii --------------------------
	.section	.nv.info._Z14initialisationPiS_S_S_iii,"",@"SHT_CUDA_INFO"
	.sectionflags	@""
	.align	4


	//----- nvinfo : EIATTR_CUDA_API_VERSION
	.align		4
        /*0000*/ 	.byte	0x04, 0x37
        /*0002*/ 	.short	(.L_25 - .L_24)
.L_24:
        /*0004*/ 	.word	0x00000082


	//----- nvinfo : EIATTR_KPARAM_INFO
	.align		4
.L_25:
        /*0008*/ 	.byte	0x04, 0x17
        /*000a*/ 	.short	(.L_27 - .L_26)
.L_26:
        /*000c*/ 	.word	0x00000000
        /*0010*/ 	.short	0x0006
        /*0012*/ 	.short	0x0028
        /*0014*/ 	.byte	0x00, 0xf0, 0x11, 0x00


	//----- nvinfo : EIATTR_KPARAM_INFO
	.align		4
.L_27:
        /*0018*/ 	.byte	0x04, 0x17
        /*001a*/ 	.short	(.L_29 - .L_28)
.L_28:
        /*001c*/ 	.word	0x00000000
        /*0020*/ 	.short	0x0005
        /*0022*/ 	.short	0x0024
        /*0024*/ 	.byte	0x00, 0xf0, 0x11, 0x00


	//----- nvinfo : EIATTR_KPARAM_INFO
	.align		4
.L_29:
        /*0028*/ 	.byte	0x04, 0x17
        /*002a*/ 	.short	(.L_31 - .L_30)
.L_30:
        /*002c*/ 	.word	0x00000000
        /*0030*/ 	.short	0x0004
        /*0032*/ 	.short	0x0020
        /*0034*/ 	.byte	0x00, 0xf0, 0x11, 0x00


	//----- nvinfo : EIATTR_KPARAM_INFO
	.align		4
.L_31:
        /*0038*/ 	.byte	0x04, 0x17
        /*003a*/ 	.short	(.L_33 - .L_32)
.L_32:
        /*003c*/ 	.word	0x00000000
        /*0040*/ 	.short	0x0003
        /*0042*/ 	.short	0x0018
        /*0044*/ 	.byte	0x00, 0xf5, 0x21, 0x00


	//----- nvinfo : EIATTR_KPARAM_INFO
	.align		4
.L_33:
        /*0048*/ 	.byte	0x04, 0x17
        /*004a*/ 	.short	(.L_35 - .L_34)
.L_34:
        /*004c*/ 	.word	0x00000000
        /*0050*/ 	.short	0x0002
        /*0052*/ 	.short	0x0010
        /*0054*/ 	.byte	0x00, 0xf5, 0x21, 0x00


	//----- nvinfo : EIATTR_KPARAM_INFO
	.align		4
.L_35:
        /*0058*/ 	.byte	0x04, 0x17
        /*005a*/ 	.short	(.L_37 - .L_36)
.L_36:
        /*005c*/ 	.word	0x00000000
        /*0060*/ 	.short	0x0001
        /*0062*/ 	.short	0x0008
        /*0064*/ 	.byte	0x00, 0xf5, 0x21, 0x00


	//----- nvinfo : EIATTR_KPARAM_INFO
	.align		4
.L_37:
        /*0068*/ 	.byte	0x04, 0x17
        /*006a*/ 	.short	(.L_39 - .L_38)
.L_38:
        /*006c*/ 	.word	0x00000000
        /*0070*/ 	.short	0x0000
        /*0072*/ 	.short	0x0000
        /*0074*/ 	.byte	0x00, 0xf5, 0x21, 0x00


	//----- nvinfo : EIATTR_SPARSE_MMA_MASK
	.align		4
.L_39:
        /*0078*/ 	.byte	0x03, 0x50
        /*007a*/ 	.short	0x0000


	//----- nvinfo : EIATTR_MAXREG_COUNT
	.align		4
        /*007c*/ 	.byte	0x03, 0x1b
        /*007e*/ 	.short	0x00ff


	//----- nvinfo : EIATTR_MERCURY_ISA_VERSION
	.align		4
        /*0080*/ 	.byte	0x03, 0x5f
        /*0082*/ 	.short	0x0101


	//----- nvinfo : EIATTR_VRC_CTA_INIT_COUNT
	.align		4
        /*0084*/ 	.byte	0x02, 0x4a
	.zero		1
	.zero		1


	//----- nvinfo : EIATTR_EXIT_INSTR_OFFSETS
	.align		4
        /*0088*/ 	.byte	0x04, 0x1c
        /*008a*/ 	.short	(.L_41 - .L_40)


	//   ....[0]....
.L_40:
        /*008c*/ 	.word	0x000000e0


	//   ....[1]....
        /*0090*/ 	.word	0x00000190


	//----- nvinfo : EIATTR_CRS_STACK_SIZE
	.align		4
.L_41:
        /*0094*/ 	.byte	0x04, 0x1e
        /*0096*/ 	.short	(.L_43 - .L_42)
.L_42:
        /*0098*/ 	.word	0x00000000


	//----- nvinfo : EIATTR_CBANK_PARAM_SIZE
	.align		4
.L_43:
        /*009c*/ 	.byte	0x03, 0x19
        /*009e*/ 	.short	0x002c


	//----- nvinfo : EIATTR_PARAM_CBANK
	.align		4
        /*00a0*/ 	.byte	0x04, 0x0a
        /*00a2*/ 	.short	(.L_45 - .L_44)
	.align		4
.L_44:
        /*00a4*/ 	.word	index@(.nv.constant0._Z14initialisationPiS_S_S_iii)
        /*00a8*/ 	.short	0x0380
        /*00aa*/ 	.short	0x002c


	//----- nvinfo : EIATTR_SW_WAR
	.align		4
.L_45:
        /*00ac*/ 	.byte	0x04, 0x36
        /*00ae*/ 	.short	(.L_47 - .L_46)
.L_46:
        /*00b0*/ 	.word	0x00000008
.L_47:


//--------------------- .nv.callgraph             --------------------------
	.section	.nv.callgraph,"",@"SHT_CUDA_CALLGRAPH"
	.align	4
	.sectionentsize	8
	.align		4
        /*0000*/ 	.word	0x00000000
	.align		4
        /*0004*/ 	.word	0xffffffff
	.align		4
        /*0008*/ 	.word	0x00000000
	.align		4
        /*000c*/ 	.word	0xfffffffe
	.align		4
        /*0010*/ 	.word	0x00000000
	.align		4
        /*0014*/ 	.word	0xfffffffd
	.align		4
        /*0018*/ 	.word	0x00000000
	.align		4
        /*001c*/ 	.word	0xfffffffc


//--------------------- .text._Z10copy_arrayPfS_  --------------------------
	.section	.text._Z10copy_arrayPfS_,"ax",@progbits
	.align	128
        .global         _Z10copy_arrayPfS_
        .type           _Z10copy_arrayPfS_,@function
        .size           _Z10copy_arrayPfS_,(.L_x_3 - _Z10copy_arrayPfS_)
        .other          _Z10copy_arrayPfS_,@"STO_CUDA_ENTRY STV_DEFAULT"
_Z10copy_arrayPfS_:
.text._Z10copy_arrayPfS_:
[----:B------:R-:W-:Y:S01]  /*0000*/  LDC R1, c[0x0][0x37c] ;  /* 0x0000df00ff017b82 */ /* 0x000fe20000000800 */
[----:B------:R-:W0:Y:S07]  /*0010*/  S2R R7, SR_TID.X ;  /* 0x0000000000077919 */ /* 0x000e2e0000002100 */
[----:B------:R-:W0:Y:S01]  /*0020*/  LDC.64 R2, c[0x0][0x380] ;  /* 0x0000e000ff027b82 */ /* 0x000e220000000a00 */
[----:B------:R-:W1:Y:S07]  /*0030*/  LDCU.64 UR4, c[0x0][0x358] ;  /* 0x00006b00ff0477ac */ /* 0x000e6e0008000a00 */
[----:B------:R-:W2:Y:S01]  /*0040*/  LDC.64 R4, c[0x0][0x388] ;  /* 0x0000e200ff047b82 */ /* 0x000ea20000000a00 */
[----:B0-----:R-:W-:-:S06]  /*0050*/  IMAD.WIDE.U32 R2, R7, 0x4, R2 ;  /* 0x0000000407027825 */ /* 0x001fcc00078e0002 */
[----:B-1----:R-:W3:Y:S01]  /*0060*/  LDG.E R3, desc[UR4][R2.64] ;  /* 0x0000000402037981 */ /* 0x002ee2000c1e1900 */
[----:B--2---:R-:W-:-:S05]  /*0070*/  IMAD.WIDE.U32 R4, R7, 0x4, R4 ;  /* 0x0000000407047825 */ /* 0x004fca00078e0004 */
[----:B---3--:R-:W-:Y:S01]  /*0080*/  STG.E desc[UR4][R4.64], R3 ;  /* 0x0000000304007986 */ /* 0x008fe2000c101904 */
[----:B------:R-:W-:Y:S05]  /*0090*/  EXIT ;  /* 0x000000000000794d */ /* 0x000fea0003800000 */
.L_x_0:
[----:B------:R-:W-:-:S00]  /*00a0*/  BRA `(.L_x_0) ;  /* 0xfffffffc00fc7947 */ /* 0x000fc0000383ffff */
[----:B------:R-:W-:-:S00]  /*00b0*/  NOP ;  /* 0x0000000000007918 */ /* 0x000fc00000000000 */
        /* <DEDUP_REMOVED lines=12> */
.L_x_3:


//--------------------- .text._Z14initialisationPiS_S_S_iii --------------------------
	.section	.text._Z14initialisationPiS_S_S_iii,"ax",@progbits
	.align	128
        .global         _Z14initialisationPiS_S_S_iii
        .type           _Z14initialisationPiS_S_S_iii,@function
        .size           _Z14initialisationPiS_S_S_iii,(.L_x_4 - _Z14initialisationPiS_S_S_iii)
        .other          _Z14initialisationPiS_S_S_iii,@"STO_CUDA_ENTRY STV_DEFAULT"
_Z14initialisationPiS_S_S_iii:
.text._Z14initialisationPiS_S_S_iii:
[----:B------:R-:W-:Y:S01]  /*0000*/  LDC R1, c[0x0][0x37c] ;  /* 0x0000df00ff017b82 */ /* 0x000fe20000000800 */
[----:B------:R-:W0:Y:S01]  /*0010*/  S2R R9, SR_TID.X ;  /* 0x0000000000097919 */ /* 0x000e220000002100 */
[----:B------:R-:W1:Y:S01]  /*0020*/  LDCU.64 UR4, c[0x0][0x358] ;  /* 0x00006b00ff0477ac */ /* 0x000e620008000a00 */
[----:B0-----:R-:W-:-:S13]  /*0030*/  ISETP.NE.AND P0, PT, R9, RZ, PT ;  /* 0x000000ff0900720c */ /* 0x001fda0003f05270 */
[----:B-1----:R-:W-:Y:S05]  /*0040*/  @!P0 BRA `(.L_x_1) ;  /* 0x0000000000288947 */ /* 0x002fea0003800000 */
[----:B------:R-:W0:Y:S08]  /*0050*/  LDC.64 R6, c[0x0][0x3a0] ;  /* 0x0000e800ff067b82 */ /* 0x000e300000000a00 */
[----:B------:R-:W1:Y:S08]  /*0060*/  LDC.64 R2, c[0x0][0x380] ;  /* 0x0000e000ff027b82 */ /* 0x000e700000000a00 */
[----:B------:R-:W2:Y:S01]  /*0070*/  LDC.64 R4, c[0x0][0x390] ;  /* 0x0000e400ff047b82 */ /* 0x000ea20000000a00 */
[----:B0-----:R-:W-:-:S02]  /*0080*/  IMAD R7, R9, R6, R7 ;  /* 0x0000000609077224 */ /* 0x001fc400078e0207 */
[----:B-1----:R-:W-:-:S05]  /*0090*/  IMAD.WIDE.U32 R2, R9, 0x4, R2 ;  /* 0x0000000409027825 */ /* 0x002fca00078e0002 */
[----:B------:R-:W-:Y:S01]  /*00a0*/  STG.E desc[UR4][R2.64], R7 ;  /* 0x0000000702007986 */ /* 0x000fe2000c101904 */
[----:B--2---:R-:W-:Y:S01]  /*00b0*/  IMAD.WIDE.U32 R4, R9, 0x4, R4 ;  /* 0x0000000409047825 */ /* 0x004fe200078e0004 */
[----:B------:R-:W-:-:S05]  /*00c0*/  IADD3 R9, PT, PT, R7, R6, RZ ;  /* 0x0000000607097210 */ /* 0x000fca0007ffe0ff */
[----:B------:R-:W-:Y:S01]  /*00d0*/  STG.E desc[UR4][R4.64], R9 ;  /* 0x0000000904007986 */ /* 0x000fe2000c101904 */
[----:B------:R-:W-:Y:S05]  /*00e0*/  EXIT ;  /* 0x000000000000794d */ /* 0x000fea0003800000 */
.L_x_1:
[----:B------:R-:W0:Y:S01]  /*00f0*/  LDC.64 R6, c[0x0][0x3a0] ;  /* 0x0000e800ff067b82 */ /* 0x000e220000000a00 */
[----:B------:R-:W0:Y:S07]  /*0100*/  LDCU UR6, c[0x0][0x3a8] ;  /* 0x00007500ff0677ac */ /* 0x000e2e0008000800 */
[----:B------:R-:W1:Y:S08]  /*0110*/  LDC.64 R10, c[0x0][0x380] ;  /* 0x0000e000ff0a7b82 */ /* 0x000e700000000a00 */
[----:B------:R-:W2:Y:S08]  /*0120*/  LDC.64 R2, c[0x0][0x388] ;  /* 0x0000e200ff027b82 */ /* 0x000eb00000000a00 */
[----:B------:R-:W3:Y:S01]  /*0130*/  LDC.64 R4, c[0x0][0x398] ;  /* 0x0000e600ff047b82 */ /* 0x000ee20000000a00 */
[----:B0-----:R-:W-:-:S05]  /*0140*/  IMAD R7, R6, UR6, R7 ;  /* 0x0000000606077c24 */ /* 0x001fca000f8e0207 */
[----:B------:R-:W-:Y:S01]  /*0150*/  IADD3 R9, PT, PT, R7, R6, RZ ;  /* 0x0000000607097210 */ /* 0x000fe20007ffe0ff */
[----:B-1----:R-:W-:Y:S04]  /*0160*/  STG.E desc[UR4][R10.64], RZ ;  /* 0x000000ff0a007986 */ /* 0x002fe8000c101904 */
[----:B--2---:R-:W-:Y:S04]  /*0170*/  STG.E desc[UR4][R2.64], R7 ;  /* 0x0000000702007986 */ /* 0x004fe8000c101904 */
[----:B---3--:R-:W-:Y:S01]  /*0180*/  STG.E desc[UR4][R4.64], R9 ;  /* 0x0000000904007986 */ /* 0x008fe2000c101904 */
[----:B------:R-:W-:Y:S05]  /*0190*/  EXIT ;  /* 0x000000000000794d */ /* 0x000fea0003800000 */
.L_x_2:
        /* <DEDUP_REMOVED lines=14> */
.L_x_4:


//--------------------- .nv.shared.reserved.0     --------------------------
	.section	.nv.shared.reserved.0,"aw",@nobits
	.weak		__nv_reservedSMEM_offset_0_alias
	.size		__nv_reservedSMEM_offset_0_alias, 0, 64
	.other		__nv_reservedSMEM_offset_0_alias,@"STO_CUDA_RESERVED_SHARED STV_DEFAULT"
__nv_reservedSMEM_offset_0_alias:
	.zero		0
	.zero		64


//--------------------- .nv.constant0._Z10copy_arrayPfS_ --------------------------
	.section	.nv.constant0._Z10copy_arrayPfS_,"a",@progbits
	.sectionflags	@""
	.align	4
.nv.constant0._Z10copy_arrayPfS_:
	.zero		912


//--------------------- .nv.constant0._Z14initialisationPiS_S_S_iii --------------------------
	.section	.nv.constant0._Z14initialisationPiS_S_S_iii,"a",@progbits
	.sectionflags	@""
	.align	4
.nv.constant0._Z14initialisationPiS_S_S_iii:
	.zero		940


//--------------------- SYMBOLS --------------------------

	.type		.nv.reservedSmem.offset0,@object
	.size		.nv.reservedSmem.offset0,0x4
